	.headerflags	@"EF_CUDA_TEXMODE_UNIFIED EF_CUDA_64BIT_ADDRESS EF_CUDA_ACCELERATORS EF_CUDA_SM90 EF_CUDA_VIRTUAL_SM(EF_CUDA_SM90)"
	.elftype	@"ET_EXEC"


//--------------------- .nv.info                  --------------------------
	.section	.nv.info,"",@"SHT_CUDA_INFO"
	.align	4


	//----- nvinfo : EIATTR_REGCOUNT
	.align		4
        /*0000*/ 	.byte	0x04, 0x2f
        /*0002*/ 	.short	(.L_3 - .L_2)
	.align		4
.L_2:
        /*0004*/ 	.word	index@(triton_poi_fused__native_batch_norm_legit_no_training_silu_33)
        /*0008*/ 	.word	0x00000010


	//----- nvinfo : EIATTR_MIN_STACK_SIZE
	.align		4
.L_3:
        /*000c*/ 	.byte	0x04, 0x12
        /*000e*/ 	.short	(.L_5 - .L_4)
	.align		4
.L_4:
        /*0010*/ 	.word	index@(triton_poi_fused__native_batch_norm_legit_no_training_silu_33)
        /*0014*/ 	.word	0x00000000


	//----- nvinfo : EIATTR_FRAME_SIZE
	.align		4
.L_5:
        /*0018*/ 	.byte	0x04, 0x11
        /*001a*/ 	.short	(.L_7 - .L_6)
	.align		4
.L_6:
        /*001c*/ 	.word	index@(triton_poi_fused__native_batch_norm_legit_no_training_silu_33)
        /*0020*/ 	.word	0x00000000


	//----- nvinfo : EIATTR_MIN_STACK_SIZE
	.align		4
.L_7:
        /*0024*/ 	.byte	0x04, 0x12
        /*0026*/ 	.short	(.L_9 - .L_8)
	.align		4
.L_8:
        /*0028*/ 	.word	index@(triton_poi_fused__native_batch_norm_legit_no_training_silu_33)
        /*002c*/ 	.word	0x00000000
.L_9:


//--------------------- .nv.info.triton_poi_fused__native_batch_norm_legit_no_training_silu_33 --------------------------
	.section	.nv.info.triton_poi_fused__native_batch_norm_legit_no_training_silu_33,"",@"SHT_CUDA_INFO"
	.sectionflags	@""
	.align	4


	//----- nvinfo : EIATTR_CUDA_API_VERSION
	.align		4
        /*0000*/ 	.byte	0x04, 0x37
        /*0002*/ 	.short	(.L_11 - .L_10)
.L_10:
        /*0004*/ 	.word	0x0000007c


	//----- nvinfo : EIATTR_KPARAM_INFO
	.align		4
.L_11:
        /*0008*/ 	.byte	0x04, 0x17
        /*000a*/ 	.short	(.L_13 - .L_12)
.L_12:
        /*000c*/ 	.word	0x00000000
        /*0010*/ 	.short	0x0006
        /*0012*/ 	.short	0x0030
        /*0014*/ 	.byte	0x00, 0xf0, 0x11, 0x00


	//----- nvinfo : EIATTR_KPARAM_INFO
	.align		4
.L_13:
        /*0018*/ 	.byte	0x04, 0x17
        /*001a*/ 	.short	(.L_15 - .L_14)
.L_14:
        /*001c*/ 	.word	0x00000000
        /*0020*/ 	.short	0x0005
        /*0022*/ 	.short	0x0028
        /*0024*/ 	.byte	0x00, 0xf4, 0x21, 0x00


	//----- nvinfo : EIATTR_KPARAM_INFO
	.align		4
.L_15:
        /*0028*/ 	.byte	0x04, 0x17
        /*002a*/ 	.short	(.L_17 - .L_16)
.L_16:
        /*002c*/ 	.word	0x00000000
        /*0030*/ 	.short	0x0004
        /*0032*/ 	.short	0x0020
        /*0034*/ 	.byte	0x00, 0xf4, 0x21, 0x00


	//----- nvinfo : EIATTR_KPARAM_INFO
	.align		4
.L_17:
        /*0038*/ 	.byte	0x04, 0x17
        /*003a*/ 	.short	(.L_19 - .L_18)
.L_18:
        /*003c*/ 	.word	0x00000000
        /*0040*/ 	.short	0x0003
        /*0042*/ 	.short	0x0018
        /*0044*/ 	.byte	0x00, 0xf4, 0x21, 0x00


	//----- nvinfo : EIATTR_KPARAM_INFO
	.align		4
.L_19:
        /*0048*/ 	.byte	0x04, 0x17
        /*004a*/ 	.short	(.L_21 - .L_20)
.L_20:
        /*004c*/ 	.word	0x00000000
        /*0050*/ 	.short	0x0002
        /*0052*/ 	.short	0x0010
        /*0054*/ 	.byte	0x00, 0xf4, 0x21, 0x00


	//----- nvinfo : EIATTR_KPARAM_INFO
	.align		4
.L_21:
        /*0058*/ 	.byte	0x04, 0x17
        /*005a*/ 	.short	(.L_23 - .L_22)
.L_22:
        /*005c*/ 	.word	0x00000000
        /*0060*/ 	.short	0x0001
        /*0062*/ 	.short	0x0008
        /*0064*/ 	.byte	0x00, 0xf4, 0x21, 0x00


	//----- nvinfo : EIATTR_KPARAM_INFO
	.align		4
.L_23:
        /*0068*/ 	.byte	0x04, 0x17
        /*006a*/ 	.short	(.L_25 - .L_24)
.L_24:
        /*006c*/ 	.word	0x00000000
        /*0070*/ 	.short	0x0000
        /*0072*/ 	.short	0x0000
        /*0074*/ 	.byte	0x00, 0xf4, 0x21, 0x00


	//----- nvinfo : EIATTR_SPARSE_MMA_MASK
	.align		4
.L_25:
        /*0078*/ 	.byte	0x03, 0x50
        /*007a*/ 	.short	0x0000


	//----- nvinfo : EIATTR_MAXREG_COUNT
	.align		4
        /*007c*/ 	.byte	0x03, 0x1b
        /*007e*/ 	.short	0x00ff


	//----- nvinfo : EIATTR_EXIT_INSTR_OFFSETS
	.align		4
        /*0080*/ 	.byte	0x04, 0x1c
        /*0082*/ 	.short	(.L_27 - .L_26)


	//   ....[0]....
.L_26:
        /*0084*/ 	.word	0x00000380


	//----- nvinfo : EIATTR_REQNTID
	.align		4
.L_27:
        /*0088*/ 	.byte	0x04, 0x10
        /*008a*/ 	.short	(.L_29 - .L_28)
.L_28:
        /*008c*/ 	.word	0x00000080
        /*0090*/ 	.word	0x00000001
        /*0094*/ 	.word	0x00000001


	//----- nvinfo : EIATTR_CBANK_PARAM_SIZE
	.align		4
.L_29:
        /*0098*/ 	.byte	0x03, 0x19
        /*009a*/ 	.short	0x0034


	//----- nvinfo : EIATTR_PARAM_CBANK
	.align		4
        /*009c*/ 	.byte	0x04, 0x0a
        /*009e*/ 	.short	(.L_31 - .L_30)
	.align		4
.L_30:
        /*00a0*/ 	.word	index@(.nv.constant0.triton_poi_fused__native_batch_norm_legit_no_training_silu_33)
        /*00a4*/ 	.short	0x0210
        /*00a6*/ 	.short	0x0034


	//----- nvinfo : EIATTR_SW_WAR
	.align		4
.L_31:
        /*00a8*/ 	.byte	0x04, 0x36
        /*00aa*/ 	.short	(.L_33 - .L_32)
.L_32:
        /*00ac*/ 	.word	0x00000008
.L_33:


//--------------------- .nv.callgraph             --------------------------
	.section	.nv.callgraph,"",@"SHT_CUDA_CALLGRAPH"
	.align	4
	.sectionentsize	8
	.align		4
        /*0000*/ 	.word	0x00000000
	.align		4
        /*0004*/ 	.word	0xffffffff
	.align		4
        /*0008*/ 	.word	0x00000000
	.align		4
        /*000c*/ 	.word	0xfffffffe
	.align		4
        /*0010*/ 	.word	0x00000000
	.align		4
        /*0014*/ 	.word	0xfffffffd
	.align		4
        /*0018*/ 	.word	0x00000000
	.align		4
        /*001c*/ 	.word	0xfffffffc


//--------------------- .nv.constant4             --------------------------
	.section	.nv.constant4,"a",@progbits
	.align	8
	.align		8
.nv.constant4:
        /*0000*/ 	.dword	_$_str
	.align		8
        /*0008*/ 	.dword	_$_str_$_2


//--------------------- .text.triton_poi_fused__native_batch_norm_legit_no_training_silu_33 --------------------------
	.section	.text.triton_poi_fused__native_batch_norm_legit_no_training_silu_33,"ax",@progbits
	.align	128
        .global         triton_poi_fused__native_batch_norm_legit_no_training_silu_33
        .type           triton_poi_fused__native_batch_norm_legit_no_training_silu_33,@function
        .size           triton_poi_fused__native_batch_norm_legit_no_training_silu_33,(.L_x_1 - triton_poi_fused__native_batch_norm_legit_no_training_silu_33)
        .other          triton_poi_fused__native_batch_norm_legit_no_training_silu_33,@"STO_CUDA_ENTRY STV_DEFAULT"
triton_poi_fused__native_batch_norm_legit_no_training_silu_33:
.text.triton_poi_fused__native_batch_norm_legit_no_training_silu_33:
[----:B------:R-:W-:Y:S01]  /*0000*/  LDC R1, c[0x0][0x28] ;  /* 0x00000a00ff017b82 */ /* 0x000fe20000000800 */
[----:B------:R-:W1:Y:S07]  /*0010*/  S2R R0, SR_TID.X ;  /* 0x0000000000007919 */ /* 0x000e6e0000002100 */
[----:B------:R-:W2:Y:S01]  /*0020*/  LDC.64 R6, c[0x0][0x228] ;  /* 0x00008a00ff067b82 */ /* 0x000ea20000000a00 */
[----:B------:R-:W-:Y:S01]  /*0030*/  ULDC.64 UR4, c[0x0][0x208] ;  /* 0x0000820000047ab9 */ /* 0x000fe20000000a00 */
[----:B------:R-:W3:Y:S06]  /*0040*/  S2R R3, SR_CTAID.X ;  /* 0x0000000000037919 */ /* 0x000eec0000002500 */
[----:B------:R-:W4:Y:S08]  /*0050*/  LDC.64 R4, c[0x0][0x220] ;  /* 0x00008800ff047b82 */ /* 0x000f300000000a00 */
[----:B------:R-:W5:Y:S08]  /*0060*/  LDC.64 R8, c[0x0][0x230] ;  /* 0x00008c00ff087b82 */ /* 0x000f700000000a00 */
[----:B------:R-:W5:Y:S01]  /*0070*/  LDC.64 R10, c[0x0][0x238] ;  /* 0x00008e00ff0a7b82 */ /* 0x000f620000000a00 */
[----:B-1----:R-:W-:-:S02]  /*0080*/  LOP3.LUT R0, R0, 0x7f, RZ, 0xc0, !PT ;  /* 0x0000007f00007812 */ /* 0x002fc400078ec0ff */
[----:B---3--:R-:W-:Y:S02]  /*0090*/  SHF.R.S32.HI R2, RZ, 0x18, R3 ;  /* 0x00000018ff027819 */ /* 0x008fe40000011403 */
[----:B------:R-:W-:Y:S02]  /*00a0*/  LEA R0, R3, R0, 0x7 ;  /* 0x0000000003007211 */ /* 0x000fe400078e38ff */
[----:B------:R-:W-:-:S04]  /*00b0*/  SGXT R3, R2, 0x1 ;  /* 0x000000010203781a */ /* 0x000fc80000000200 */
[----:B------:R-:W-:-:S04]  /*00c0*/  LEA.HI R3, R3, R0, RZ, 0xa ;  /* 0x0000000003037211 */ /* 0x000fc800078f50ff */
[----:B------:R-:W-:-:S04]  /*00d0*/  LOP3.LUT R3, R3, 0xfffffc00, RZ, 0xc0, !PT ;  /* 0xfffffc0003037812 */ /* 0x000fc800078ec0ff */
[----:B------:R-:W-:Y:S02]  /*00e0*/  IADD3 R13, R0, -R3, RZ ;  /* 0x80000003000d7210 */ /* 0x000fe40007ffe0ff */
[----:B------:R-:W1:Y:S03]  /*00f0*/  LDC.64 R2, c[0x0][0x218] ;  /* 0x00008600ff027b82 */ /* 0x000e660000000a00 */
[----:B--2---:R-:W-:-:S06]  /*0100*/  IMAD.WIDE R6, R13, 0x4, R6 ;  /* 0x000000040d067825 */ /* 0x004fcc00078e0206 */
[----:B------:R-:W2:Y:S01]  /*0110*/  LDG.E.EL R6, desc[UR4][R6.64] ;  /* 0x0000000406067981 */ /* 0x000ea2000c2e1900 */
[----:B----4-:R-:W-:-:S04]  /*0120*/  IMAD.WIDE R4, R13, 0x4, R4 ;  /* 0x000000040d047825 */ /* 0x010fc800078e0204 */
[C---:B-----5:R-:W-:Y:S02]  /*0130*/  IMAD.WIDE R8, R13.reuse, 0x4, R8 ;  /* 0x000000040d087825 */ /* 0x060fe400078e0208 */
[----:B------:R3:W4:Y:S02]  /*0140*/  LDG.E.EL R5, desc[UR4][R4.64] ;  /* 0x0000000404057981 */ /* 0x000724000c2e1900 */
[----:B0-----:R-:W-:Y:S02]  /*0150*/  IMAD.WIDE R10, R13, 0x4, R10 ;  /* 0x000000040d0a7825 */ /* 0x001fe400078e020a */
[----:B------:R-:W5:Y:S02]  /*0160*/  LDG.E.EL R8, desc[UR4][R8.64] ;  /* 0x0000000408087981 */ /* 0x000f64000c2e1900 */
[----:B-1----:R-:W-:Y:S02]  /*0170*/  IMAD.WIDE R2, R0, 0x4, R2 ;  /* 0x0000000400027825 */ /* 0x002fe400078e0202 */
[----:B------:R-:W5:Y:S04]  /*0180*/  LDG.E.EL R11, desc[UR4][R10.64] ;  /* 0x000000040a0b7981 */ /* 0x000f68000c2e1900 */
[----:B------:R-:W4:Y:S01]  /*0190*/  LDG.E R2, desc[UR4][R2.64] ;  /* 0x0000000402027981 */ /* 0x000f22000c1e1900 */
[----:B------:R-:W-:Y:S01]  /*01a0*/  HFMA2.MMA R12, -RZ, RZ, 1.625, 0 ;  /* 0x3e800000ff0c7435 */ /* 0x000fe200000001ff */
[----:B--2---:R-:W-:-:S04]  /*01b0*/  FADD R6, R6, 0.0010000000474974513054 ;  /* 0x3a83126f06067421 */ /* 0x004fc80000000000 */
[----:B------:R-:W0:Y:S02]  /*01c0*/  MUFU.SQRT R7, R6 ;  /* 0x0000000600077308 */ /* 0x000e240000002000 */
[C---:B0-----:R-:W-:Y:S02]  /*01d0*/  FSETP.GT.AND P0, PT, R7.reuse, 8.50705917302346158658e+37, PT ;  /* 0x7e8000000700780b */ /* 0x041fe40003f04000 */
[----:B------:R-:W-:-:S11]  /*01e0*/  FSETP.GEU.AND P1, PT, R7, 1.175494350822287508e-38, PT ;  /* 0x008000000700780b */ /* 0x000fd60003f2e000 */
[----:B------:R-:W-:-:S04]  /*01f0*/  @P0 FMUL R7, R7, 0.25 ;  /* 0x3e80000007070820 */ /* 0x000fc80000400000 */
[----:B------:R-:W-:-:S06]  /*0200*/  @!P1 FMUL R7, R7, 16777216 ;  /* 0x4b80000007079820 */ /* 0x000fcc0000400000 */
[----:B------:R-:W0:Y:S01]  /*0210*/  MUFU.RCP R7, R7 ;  /* 0x0000000700077308 */ /* 0x000e220000001000 */
[----:B---3--:R-:W-:Y:S01]  /*0220*/  FSEL R4, R12, 1, P0 ;  /* 0x3f8000000c047808 */ /* 0x008fe20000000000 */
[----:B----4-:R-:W-:-:S04]  /*0230*/  FADD R2, R2, -R5 ;  /* 0x8000000502027221 */ /* 0x010fc80000000000 */
[----:B------:R-:W-:-:S04]  /*0240*/  @!P1 FMUL R4, R4, 16777216 ;  /* 0x4b80000004049820 */ /* 0x000fc80000400000 */
[----:B0-----:R-:W-:-:S04]  /*0250*/  FMUL R3, R7, R4 ;  /* 0x0000000407037220 */ /* 0x001fc80000400000 */
[----:B------:R-:W-:-:S04]  /*0260*/  FMUL R2, R2, R3 ;  /* 0x0000000302027220 */ /* 0x000fc80000400000 */
[----:B-----5:R-:W-:-:S04]  /*0270*/  FFMA R8, R8, R2, R11 ;  /* 0x0000000208087223 */ /* 0x020fc8000000000b */
[----:B------:R-:W-:-:S04]  /*0280*/  FADD R2, RZ, -R8 ;  /* 0x80000008ff027221 */ /* 0x000fc80000000000 */
[----:B------:R-:W-:-:S05]  /*0290*/  FMUL R4, R2, 1.4426950216293334961 ;  /* 0x3fb8aa3b02047820 */ /* 0x000fca0000400000 */
[----:B------:R-:W-:-:S13]  /*02a0*/  FSETP.GEU.AND P0, PT, R4, -126, PT ;  /* 0xc2fc00000400780b */ /* 0x000fda0003f0e000 */
[----:B------:R-:W-:-:S04]  /*02b0*/  @!P0 FMUL R4, R4, 0.5 ;  /* 0x3f00000004048820 */ /* 0x000fc80000400000 */
[----:B------:R-:W0:Y:S02]  /*02c0*/  MUFU.EX2 R2, R4 ;  /* 0x0000000400027308 */ /* 0x000e240000000800 */
[----:B0-----:R-:W-:-:S04]  /*02d0*/  @!P0 FMUL R2, R2, R2 ;  /* 0x0000000202028220 */ /* 0x001fc80000400000 */
[----:B------:R-:W-:Y:S02]  /*02e0*/  FADD R5, R2, 1 ;  /* 0x3f80000002057421 */ /* 0x000fe40000000000 */
[----:B------:R-:W0:Y:S03]  /*02f0*/  LDC.64 R2, c[0x0][0x210] ;  /* 0x00008400ff027b82 */ /* 0x000e260000000a00 */
[----:B------:R-:W-:-:S13]  /*0300*/  FSETP.GT.AND P0, PT, R5, 8.50705917302346158658e+37, PT ;  /* 0x7e8000000500780b */ /* 0x000fda0003f04000 */
[----:B------:R-:W-:-:S06]  /*0310*/  @P0 FMUL R5, R5, 0.25 ;  /* 0x3e80000005050820 */ /* 0x000fcc0000400000 */
[----:B------:R-:W1:Y:S01]  /*0320*/  MUFU.RCP R5, R5 ;  /* 0x0000000500057308 */ /* 0x000e620000001000 */
[----:B------:R-:W-:Y:S01]  /*0330*/  FSEL R6, R12, 1, P0 ;  /* 0x3f8000000c067808 */ /* 0x000fe20000000000 */
[----:B0-----:R-:W-:-:S04]  /*0340*/  IMAD.WIDE R2, R0, 0x4, R2 ;  /* 0x0000000400027825 */ /* 0x001fc800078e0202 */
[----:B-1----:R-:W-:-:S04]  /*0350*/  FMUL R7, R5, R6 ;  /* 0x0000000605077220 */ /* 0x002fc80000400000 */
[----:B------:R-:W-:-:S05]  /*0360*/  FMUL R7, R8, R7 ;  /* 0x0000000708077220 */ /* 0x000fca0000400000 */
[----:B------:R-:W-:Y:S01]  /*0370*/  STG.E desc[UR4][R2.64], R7 ;  /* 0x0000000702007986 */ /* 0x000fe2000c101904 */
[----:B------:R-:W-:Y:S05]  /*0380*/  EXIT ;  /* 0x000000000000794d */ /* 0x000fea0003800000 */
.L_x_0:
[----:B------:R-:W-:-:S00]  /*0390*/  BRA `(.L_x_0) ;  /* 0xfffffffc00fc7947 */ /* 0x000fc0000383ffff */
[----:B------:R-:W-:-:S00]  /*03a0*/  NOP ;  /* 0x0000000000007918 */ /* 0x000fc00000000000 */
        /* <DEDUP_REMOVED lines=13> */
.L_x_1:


//--------------------- .nv.global.init           --------------------------
	.section	.nv.global.init,"aw",@progbits
.nv.global.init:
	.type		_$_str,@object
	.size		_$_str,(_$_str_$_2 - _$_str)
_$_str:
        /*0000*/ 	.byte	0x5f, 0x5f, 0x43, 0x55, 0x44, 0x41, 0x5f, 0x46, 0x54, 0x5a, 0x00
	.type		_$_str_$_2,@object
	.size		_$_str_$_2,(.L_1 - _$_str_$_2)
_$_str_$_2:
        /*000b*/ 	.byte	0x5f, 0x5f, 0x43, 0x55, 0x44, 0x41, 0x5f, 0x50, 0x52, 0x45, 0x43, 0x5f, 0x53, 0x51, 0x52, 0x54
        /*001b*/ 	.byte	0x00
.L_1:


//--------------------- .nv.constant0.triton_poi_fused__native_batch_norm_legit_no_training_silu_33 --------------------------
	.section	.nv.constant0.triton_poi_fused__native_batch_norm_legit_no_training_silu_33,"a",@progbits
	.sectionflags	@""
	.align	4
.nv.constant0.triton_poi_fused__native_batch_norm_legit_no_training_silu_33:
	.zero		580
